	.headerflags	@"EF_CUDA_TEXMODE_UNIFIED EF_CUDA_64BIT_ADDRESS EF_CUDA_ACCELERATORS EF_CUDA_SM90 EF_CUDA_VIRTUAL_SM(EF_CUDA_SM90)"
	.elftype	@"ET_EXEC"


//--------------------- .nv.info                  --------------------------
	.section	.nv.info,"",@"SHT_CUDA_INFO"
	.align	4


	//----- nvinfo : EIATTR_REGCOUNT
	.align		4
        /*0000*/ 	.byte	0x04, 0x2f
        /*0002*/ 	.short	(.L_1 - .L_0)
	.align		4
.L_0:
        /*0004*/ 	.word	index@(triton_poi_fused_add_mul_sigmoid_sum_2)
        /*0008*/ 	.word	0x00000022


	//----- nvinfo : EIATTR_MIN_STACK_SIZE
	.align		4
.L_1:
        /*000c*/ 	.byte	0x04, 0x12
        /*000e*/ 	.short	(.L_3 - .L_2)
	.align		4
.L_2:
        /*0010*/ 	.word	index@(triton_poi_fused_add_mul_sigmoid_sum_2)
        /*0014*/ 	.word	0x00000000


	//----- nvinfo : EIATTR_FRAME_SIZE
	.align		4
.L_3:
        /*0018*/ 	.byte	0x04, 0x11
        /*001a*/ 	.short	(.L_5 - .L_4)
	.align		4
.L_4:
        /*001c*/ 	.word	index@(triton_poi_fused_add_mul_sigmoid_sum_2)
        /*0020*/ 	.word	0x00000000


	//----- nvinfo : EIATTR_MIN_STACK_SIZE
	.align		4
.L_5:
        /*0024*/ 	.byte	0x04, 0x12
        /*0026*/ 	.short	(.L_7 - .L_6)
	.align		4
.L_6:
        /*0028*/ 	.word	index@(triton_poi_fused_add_mul_sigmoid_sum_2)
        /*002c*/ 	.word	0x00000000
.L_7:


//--------------------- .nv.info.triton_poi_fused_add_mul_sigmoid_sum_2 --------------------------
	.section	.nv.info.triton_poi_fused_add_mul_sigmoid_sum_2,"",@"SHT_CUDA_INFO"
	.sectionflags	@""
	.align	4


	//----- nvinfo : EIATTR_CUDA_API_VERSION
	.align		4
        /*0000*/ 	.byte	0x04, 0x37
        /*0002*/ 	.short	(.L_9 - .L_8)
.L_8:
        /*0004*/ 	.word	0x0000007c


	//----- nvinfo : EIATTR_KPARAM_INFO
	.align		4
.L_9:
        /*0008*/ 	.byte	0x04, 0x17
        /*000a*/ 	.short	(.L_11 - .L_10)
.L_10:
        /*000c*/ 	.word	0x00000000
        /*0010*/ 	.short	0x0004
        /*0012*/ 	.short	0x0020
        /*0014*/ 	.byte	0x00, 0xf0, 0x11, 0x00


	//----- nvinfo : EIATTR_KPARAM_INFO
	.align		4
.L_11:
        /*0018*/ 	.byte	0x04, 0x17
        /*001a*/ 	.short	(.L_13 - .L_12)
.L_12:
        /*001c*/ 	.word	0x00000000
        /*0020*/ 	.short	0x0003
        /*0022*/ 	.short	0x0018
        /*0024*/ 	.byte	0x00, 0xf4, 0x21, 0x00


	//----- nvinfo : EIATTR_KPARAM_INFO
	.align		4
.L_13:
        /*0028*/ 	.byte	0x04, 0x17
        /*002a*/ 	.short	(.L_15 - .L_14)
.L_14:
        /*002c*/ 	.word	0x00000000
        /*0030*/ 	.short	0x0002
        /*0032*/ 	.short	0x0010
        /*0034*/ 	.byte	0x00, 0xf4, 0x21, 0x00


	//----- nvinfo : EIATTR_KPARAM_INFO
	.align		4
.L_15:
        /*0038*/ 	.byte	0x04, 0x17
        /*003a*/ 	.short	(.L_17 - .L_16)
.L_16:
        /*003c*/ 	.word	0x00000000
        /*0040*/ 	.short	0x0001
        /*0042*/ 	.short	0x0008
        /*0044*/ 	.byte	0x00, 0xf4, 0x21, 0x00


	//----- nvinfo : EIATTR_KPARAM_INFO
	.align		4
.L_17:
        /*0048*/ 	.byte	0x04, 0x17
        /*004a*/ 	.short	(.L_19 - .L_18)
.L_18:
        /*004c*/ 	.word	0x00000000
        /*0050*/ 	.short	0x0000
        /*0052*/ 	.short	0x0000
        /*0054*/ 	.byte	0x00, 0xf4, 0x21, 0x00


	//----- nvinfo : EIATTR_SPARSE_MMA_MASK
	.align		4
.L_19:
        /*0058*/ 	.byte	0x03, 0x50
        /*005a*/ 	.short	0x0000


	//----- nvinfo : EIATTR_MAXREG_COUNT
	.align		4
        /*005c*/ 	.byte	0x03, 0x1b
        /*005e*/ 	.short	0x00ff


	//----- nvinfo : EIATTR_EXIT_INSTR_OFFSETS
	.align		4
        /*0060*/ 	.byte	0x04, 0x1c
        /*0062*/ 	.short	(.L_21 - .L_20)


	//   ....[0]....
.L_20:
        /*0064*/ 	.word	0x00000e70


	//   ....[1]....
        /*0068*/ 	.word	0x00000eb0


	//----- nvinfo : EIATTR_REQNTID
	.align		4
.L_21:
        /*006c*/ 	.byte	0x04, 0x10
        /*006e*/ 	.short	(.L_23 - .L_22)
.L_22:
        /*0070*/ 	.word	0x00000020
        /*0074*/ 	.word	0x00000001
        /*0078*/ 	.word	0x00000001


	//----- nvinfo : EIATTR_CBANK_PARAM_SIZE
	.align		4
.L_23:
        /*007c*/ 	.byte	0x03, 0x19
        /*007e*/ 	.short	0x0024


	//----- nvinfo : EIATTR_PARAM_CBANK
	.align		4
        /*0080*/ 	.byte	0x04, 0x0a
        /*0082*/ 	.short	(.L_25 - .L_24)
	.align		4
.L_24:
        /*0084*/ 	.word	index@(.nv.constant0.triton_poi_fused_add_mul_sigmoid_sum_2)
        /*0088*/ 	.short	0x0210
        /*008a*/ 	.short	0x0024


	//----- nvinfo : EIATTR_SW_WAR
	.align		4
.L_25:
        /*008c*/ 	.byte	0x04, 0x36
        /*008e*/ 	.short	(.L_27 - .L_26)
.L_26:
        /*0090*/ 	.word	0x00000008
.L_27:


//--------------------- .nv.callgraph             --------------------------
	.section	.nv.callgraph,"",@"SHT_CUDA_CALLGRAPH"
	.align	4
	.sectionentsize	8
	.align		4
        /*0000*/ 	.word	0x00000000
	.align		4
        /*0004*/ 	.word	0xffffffff
	.align		4
        /*0008*/ 	.word	0x00000000
	.align		4
        /*000c*/ 	.word	0xfffffffe
	.align		4
        /*0010*/ 	.word	0x00000000
	.align		4
        /*0014*/ 	.word	0xfffffffd
	.align		4
        /*0018*/ 	.word	0x00000000
	.align		4
        /*001c*/ 	.word	0xfffffffc


//--------------------- .text.triton_poi_fused_add_mul_sigmoid_sum_2 --------------------------
	.section	.text.triton_poi_fused_add_mul_sigmoid_sum_2,"ax",@progbits
	.align	128
        .global         triton_poi_fused_add_mul_sigmoid_sum_2
        .type           triton_poi_fused_add_mul_sigmoid_sum_2,@function
        .size           triton_poi_fused_add_mul_sigmoid_sum_2,(.L_x_1 - triton_poi_fused_add_mul_sigmoid_sum_2)
        .other          triton_poi_fused_add_mul_sigmoid_sum_2,@"STO_CUDA_ENTRY STV_DEFAULT"
triton_poi_fused_add_mul_sigmoid_sum_2:
.text.triton_poi_fused_add_mul_sigmoid_sum_2:
[----:B------:R-:W0:Y:S01]  /*0000*/  LDC R1, c[0x0][0x28] ;  /* 0x00000a00ff017b82 */ /* 0x000e220000000800 */
[----:B------:R-:W1:Y:S07]  /*0010*/  S2R R0, SR_TID.X ;  /* 0x0000000000007919 */ /* 0x000e6e0000002100 */
[----:B------:R-:W2:Y:S01]  /*0020*/  LDC.64 R16, c[0x0][0x218] ;  /* 0x00008600ff107b82 */ /* 0x000ea20000000a00 */
[----:B------:R-:W-:Y:S01]  /*0030*/  HFMA2.MMA R24, -RZ, RZ, 0, 0 ;  /* 0x00000000ff187435 */ /* 0x000fe200000001ff */
[----:B------:R-:W-:Y:S01]  /*0040*/  ULDC.64 UR4, c[0x0][0x208] ;  /* 0x0000820000047ab9 */ /* 0x000fe20000000a00 */
[----:B------:R-:W3:Y:S05]  /*0050*/  S2R R5, SR_CTAID.X ;  /* 0x0000000000057919 */ /* 0x000eea0000002500 */
[----:B------:R-:W4:Y:S01]  /*0060*/  LDC.64 R18, c[0x0][0x210] ;  /* 0x00008400ff127b82 */ /* 0x000f220000000a00 */
[----:B-1----:R-:W-:-:S02]  /*0070*/  SHF.L.U32 R0, R0, 0x1, RZ ;  /* 0x0000000100007819 */ /* 0x002fc400000006ff */
[----:B---3--:R-:W-:Y:S02]  /*0080*/  SHF.R.S32.HI R3, RZ, 0x19, R5 ;  /* 0x00000019ff037819 */ /* 0x008fe40000011405 */
[----:B------:R-:W-:Y:S02]  /*0090*/  LOP3.LUT R0, R0, 0x3e, RZ, 0xc0, !PT ;  /* 0x0000003e00007812 */ /* 0x000fe400078ec0ff */
[----:B------:R-:W-:Y:S02]  /*00a0*/  SGXT R3, R3, 0x1 ;  /* 0x000000010303781a */ /* 0x000fe40000000200 */
[----:B------:R-:W-:-:S04]  /*00b0*/  LEA R0, R5, R0, 0x6 ;  /* 0x0000000005007211 */ /* 0x000fc800078e30ff */
[-C--:B------:R-:W-:Y:S02]  /*00c0*/  LEA.HI R2, R3, R0.reuse, RZ, 0x2 ;  /* 0x0000000003027211 */ /* 0x080fe400078f10ff */
[----:B------:R-:W-:Y:S02]  /*00d0*/  SHF.R.S32.HI R3, RZ, 0x1f, R0 ;  /* 0x0000001fff037819 */ /* 0x000fe40000011400 */
[----:B------:R-:W-:Y:S02]  /*00e0*/  LOP3.LUT R5, R2, 0xfffffffc, RZ, 0xc0, !PT ;  /* 0xfffffffc02057812 */ /* 0x000fe400078ec0ff */
[----:B------:R-:W-:Y:S02]  /*00f0*/  LEA.HI R3, R3, R0, RZ, 0x4 ;  /* 0x0000000003037211 */ /* 0x000fe400078f20ff */
[----:B------:R-:W-:Y:S01]  /*0100*/  ISETP.GE.AND P0, PT, R0, 0x40, PT ;  /* 0x000000400000780c */ /* 0x000fe20003f06270 */
[----:B--2---:R-:W-:Y:S01]  /*0110*/  IMAD.WIDE R16, R5, 0x4, R16 ;  /* 0x0000000405107825 */ /* 0x004fe200078e0210 */
[----:B------:R-:W-:-:S02]  /*0120*/  SHF.L.U32 R2, R3, 0x2, RZ ;  /* 0x0000000203027819 */ /* 0x000fc400000006ff */
[----:B------:R-:W-:Y:S02]  /*0130*/  LOP3.LUT R3, R3, 0xfffffff0, RZ, 0xc0, !PT ;  /* 0xfffffff003037812 */ /* 0x000fe400078ec0ff */
[----:B------:R-:W-:-:S04]  /*0140*/  LOP3.LUT R2, R2, 0xffffffc0, RZ, 0xc0, !PT ;  /* 0xffffffc002027812 */ /* 0x000fc800078ec0ff */
[----:B------:R-:W-:Y:S02]  /*0150*/  IADD3 R7, R2, R0, -R3 ;  /* 0x0000000002077210 */ /* 0x000fe40007ffe803 */
[----:B------:R-:W-:Y:S01]  /*0160*/  CS2R R20, SRZ ;  /* 0x0000000000147805 */ /* 0x000fe2000001ff00 */
[----:B------:R-:W2:Y:S01]  /*0170*/  @!P0 LDG.E.EL R24, desc[UR4][R16.64] ;  /* 0x0000000410188981 */ /* 0x000ea2000c2e1900 */
[----:B------:R-:W-:Y:S01]  /*0180*/  CS2R R12, SRZ ;  /* 0x00000000000c7805 */ /* 0x000fe2000001ff00 */
[----:B----4-:R-:W-:-:S05]  /*0190*/  IMAD.WIDE R2, R7, 0x4, R18 ;  /* 0x0000000407027825 */ /* 0x010fca00078e0212 */
[----:B------:R1:W3:Y:S01]  /*01a0*/  @!P0 LDG.E.64 R20, desc[UR4][R2.64] ;  /* 0x0000000402148981 */ /* 0x0002e2000c1e1b00 */
[----:B------:R-:W-:Y:S02]  /*01b0*/  CS2R R22, SRZ ;  /* 0x0000000000167805 */ /* 0x000fe4000001ff00 */
[----:B------:R-:W-:Y:S01]  /*01c0*/  IADD3 R9, R7, 0x10, RZ ;  /* 0x0000001007097810 */ /* 0x000fe20007ffe0ff */
[----:B------:R-:W4:Y:S01]  /*01d0*/  @!P0 LDG.E.EL R13, desc[UR4][R16.64] ;  /* 0x00000004100d8981 */ /* 0x000f22000c2e1900 */
[----:B------:R-:W-:-:S03]  /*01e0*/  CS2R R4, SRZ ;  /* 0x0000000000047805 */ /* 0x000fc6000001ff00 */
[----:B------:R-:W-:Y:S01]  /*01f0*/  IMAD.WIDE R8, R9, 0x4, R18 ;  /* 0x0000000409087825 */ /* 0x000fe200078e0212 */
[----:B------:R-:W5:Y:S04]  /*0200*/  @!P0 LDG.E.EL R22, desc[UR4][R16.64+0x4] ;  /* 0x0000040410168981 */ /* 0x000f68000c2e1900 */
[----:B------:R1:W5:Y:S01]  /*0210*/  @!P0 LDG.E.64 R4, desc[UR4][R8.64] ;  /* 0x0000000408048981 */ /* 0x000362000c1e1b00 */
[----:B------:R-:W-:-:S03]  /*0220*/  IADD3 R15, R7, 0x20, RZ ;  /* 0x00000020070f7810 */ /* 0x000fc60007ffe0ff */
[----:B------:R-:W5:Y:S01]  /*0230*/  @!P0 LDG.E.EL R23, desc[UR4][R16.64+0x4] ;  /* 0x0000040410178981 */ /* 0x000f62000c2e1900 */
[----:B-1----:R-:W-:Y:S01]  /*0240*/  CS2R R2, SRZ ;  /* 0x0000000000027805 */ /* 0x002fe2000001ff00 */
[--C-:B------:R-:W-:Y:S01]  /*0250*/  IMAD.WIDE R14, R15, 0x4, R18.reuse ;  /* 0x000000040f0e7825 */ /* 0x100fe200078e0212 */
[----:B------:R-:W-:Y:S01]  /*0260*/  IADD3 R7, R7, 0x30, RZ ;  /* 0x0000003007077810 */ /* 0x000fe20007ffe0ff */
[----:B------:R-:W5:Y:S04]  /*0270*/  @!P0 LDG.E.EL R12, desc[UR4][R16.64+0x8] ;  /* 0x00000804100c8981 */ /* 0x000f68000c2e1900 */
[----:B------:R1:W5:Y:S01]  /*0280*/  @!P0 LDG.E.64 R2, desc[UR4][R14.64] ;  /* 0x000000040e028981 */ /* 0x000362000c1e1b00 */
[----:B------:R-:W-:Y:S01]  /*0290*/  IMAD.WIDE R18, R7, 0x4, R18 ;  /* 0x0000000407127825 */ /* 0x000fe200078e0212 */
[----:B------:R-:W-:-:S06]  /*02a0*/  CS2R R6, SRZ ;  /* 0x0000000000067805 */ /* 0x000fcc000001ff00 */
[----:B------:R1:W5:Y:S01]  /*02b0*/  @!P0 LDG.E.64 R6, desc[UR4][R18.64] ;  /* 0x0000000412068981 */ /* 0x000362000c1e1b00 */
[----:B------:R-:W-:-:S06]  /*02c0*/  CS2R R10, SRZ ;  /* 0x00000000000a7805 */ /* 0x000fcc000001ff00 */
[----:B------:R-:W5:Y:S01]  /*02d0*/  @!P0 LDG.E.EL R11, desc[UR4][R16.64+0x8] ;  /* 0x00000804100b8981 */ /* 0x000f62000c2e1900 */
[----:B0-----:R-:W-:-:S03]  /*02e0*/  MOV R8, RZ ;  /* 0x000000ff00087202 */ /* 0x001fc60000000f00 */
[----:B------:R-:W5:Y:S04]  /*02f0*/  @!P0 LDG.E.EL R10, desc[UR4][R16.64+0xc] ;  /* 0x00000c04100a8981 */ /* 0x000f68000c2e1900 */
[----:B------:R0:W5:Y:S01]  /*0300*/  @!P0 LDG.E.EL R8, desc[UR4][R16.64+0xc] ;  /* 0x00000c0410088981 */ /* 0x000162000c2e1900 */
[----:B------:R-:W-:Y:S01]  /*0310*/  HFMA2.MMA R9, -RZ, RZ, 1.625, 0 ;  /* 0x3e800000ff097435 */ /* 0x000fe200000001ff */
[C---:B--2---:R-:W-:Y:S01]  /*0320*/  FSETP.GT.AND P1, PT, |R24|.reuse, 8.50705917302346158658e+37, PT ;  /* 0x7e8000001800780b */ /* 0x044fe20003f24200 */
[----:B---3--:R-:W-:Y:S01]  /*0330*/  FADD R20, RZ, -R20 ;  /* 0x80000014ff147221 */ /* 0x008fe20000000000 */
[----:B------:R-:W-:-:S03]  /*0340*/  FSETP.GEU.AND P2, PT, |R24|, 1.175494350822287508e-38, PT ;  /* 0x008000001800780b */ /* 0x000fc60003f4e200 */
[----:B------:R-:W-:-:S04]  /*0350*/  FMUL R20, R20, 1.4426950216293334961 ;  /* 0x3fb8aa3b14147820 */ /* 0x000fc80000400000 */
[----:B-1----:R-:W-:-:S04]  /*0360*/  FSEL R15, R9, 1, P1 ;  /* 0x3f800000090f7808 */ /* 0x002fc80000800000 */
[----:B------:R-:W-:Y:S01]  /*0370*/  @P1 FMUL R24, R24, 0.25 ;  /* 0x3e80000018181820 */ /* 0x000fe20000400000 */
[----:B------:R-:W-:Y:S02]  /*0380*/  FSETP.GEU.AND P1, PT, R20, -126, PT ;  /* 0xc2fc00001400780b */ /* 0x000fe40003f2e000 */
[C---:B----4-:R-:W-:Y:S02]  /*0390*/  FSETP.GT.AND P3, PT, |R13|.reuse, 8.50705917302346158658e+37, PT ;  /* 0x7e8000000d00780b */ /* 0x050fe40003f64200 */
[----:B------:R-:W-:-:S09]  /*03a0*/  FSETP.GEU.AND P6, PT, |R13|, 1.175494350822287508e-38, PT ;  /* 0x008000000d00780b */ /* 0x000fd20003fce200 */
[----:B------:R-:W-:Y:S01]  /*03b0*/  @!P1 FMUL R20, R20, 0.5 ;  /* 0x3f00000014149820 */ /* 0x000fe20000400000 */
[----:B-----5:R-:W-:-:S05]  /*03c0*/  FSETP.GT.AND P5, PT, |R22|, 8.50705917302346158658e+37, PT ;  /* 0x7e8000001600780b */ /* 0x020fca0003fa4200 */
[----:B------:R-:W1:Y:S01]  /*03d0*/  MUFU.EX2 R20, R20 ;  /* 0x0000001400147308 */ /* 0x000e620000000800 */
[----:B------:R-:W-:Y:S01]  /*03e0*/  FADD R21, RZ, -R21 ;  /* 0x80000015ff157221 */ /* 0x000fe20000000000 */
[----:B------:R-:W-:Y:S01]  /*03f0*/  FADD R4, RZ, -R4 ;  /* 0x80000004ff047221 */ /* 0x000fe20000000000 */
[----:B------:R-:W-:Y:S01]  /*0400*/  FSEL R14, R9, 1, P3 ;  /* 0x3f800000090e7808 */ /* 0x000fe20001800000 */
[----:B------:R-:W-:Y:S01]  /*0410*/  @!P2 FMUL R24, R24, 16777216 ;  /* 0x4b8000001818a820 */ /* 0x000fe20000400000 */
[----:B------:R-:W-:Y:S01]  /*0420*/  @P3 FMUL R13, R13, 0.25 ;  /* 0x3e8000000d0d3820 */ /* 0x000fe20000400000 */
[----:B------:R-:W-:Y:S01]  /*0430*/  FSETP.GEU.AND P4, PT, |R22|, 1.175494350822287508e-38, PT ;  /* 0x008000001600780b */ /* 0x000fe20003f8e200 */
[----:B------:R-:W-:Y:S01]  /*0440*/  @!P2 FMUL R15, R15, 16777216 ;  /* 0x4b8000000f0fa820 */ /* 0x000fe20000400000 */
[----:B------:R-:W-:Y:S01]  /*0450*/  FMUL R21, R21, 1.4426950216293334961 ;  /* 0x3fb8aa3b15157820 */ /* 0x000fe20000400000 */
[----:B------:R-:W-:Y:S01]  /*0460*/  FSETP.GT.AND P2, PT, |R23|, 8.50705917302346158658e+37, PT ;  /* 0x7e8000001700780b */ /* 0x000fe20003f44200 */
[----:B------:R-:W-:Y:S01]  /*0470*/  FMUL R19, R4, 1.4426950216293334961 ;  /* 0x3fb8aa3b04137820 */ /* 0x000fe20000400000 */
[----:B------:R-:W-:Y:S01]  /*0480*/  @!P6 FMUL R13, R13, 16777216 ;  /* 0x4b8000000d0de820 */ /* 0x000fe20000400000 */
[----:B------:R-:W-:Y:S01]  /*0490*/  @!P6 FMUL R14, R14, 16777216 ;  /* 0x4b8000000e0ee820 */ /* 0x000fe20000400000 */
[----:B------:R-:W-:Y:S01]  /*04a0*/  FSETP.GEU.AND P3, PT, |R23|, 1.175494350822287508e-38, PT ;  /* 0x008000001700780b */ /* 0x000fe20003f6e200 */
[----:B------:R-:W-:Y:S01]  /*04b0*/  @P5 FMUL R22, R22, 0.25 ;  /* 0x3e80000016165820 */ /* 0x000fe20000400000 */
[----:B------:R-:W-:Y:S01]  /*04c0*/  FSETP.GEU.AND P6, PT, R21, -126, PT ;  /* 0xc2fc00001500780b */ /* 0x000fe20003fce000 */
[----:B-1----:R-:W-:Y:S01]  /*04d0*/  @!P1 FMUL R20, R20, R20 ;  /* 0x0000001414149220 */ /* 0x002fe20000400000 */
[----:B------:R-:W-:-:S02]  /*04e0*/  FSEL R18, R9, 1, P5 ;  /* 0x3f80000009127808 */ /* 0x000fc40002800000 */
[----:B------:R-:W-:Y:S01]  /*04f0*/  FSETP.GEU.AND P5, PT, R19, -126, PT ;  /* 0xc2fc00001300780b */ /* 0x000fe20003fae000 */
[----:B------:R-:W-:Y:S01]  /*0500*/  FADD R5, RZ, -R5 ;  /* 0x80000005ff057221 */ /* 0x000fe20000000000 */
[----:B------:R-:W-:Y:S01]  /*0510*/  FADD R20, R20, 1 ;  /* 0x3f80000014147421 */ /* 0x000fe20000000000 */
[----:B------:R-:W-:Y:S01]  /*0520*/  FADD R2, RZ, -R2 ;  /* 0x80000002ff027221 */ /* 0x000fe20000000000 */
[----:B------:R-:W-:Y:S01]  /*0530*/  @!P4 FMUL R22, R22, 16777216 ;  /* 0x4b8000001616c820 */ /* 0x000fe20000400000 */
[----:B------:R-:W-:Y:S01]  /*0540*/  FMUL R5, R5, 1.4426950216293334961 ;  /* 0x3fb8aa3b05057820 */ /* 0x000fe20000400000 */
[----:B------:R-:W-:Y:S01]  /*0550*/  @!P4 FMUL R18, R18, 16777216 ;  /* 0x4b8000001212c820 */ /* 0x000fe20000400000 */
[----:B------:R-:W-:Y:S01]  /*0560*/  @P2 FMUL R23, R23, 0.25 ;  /* 0x3e80000017172820 */ /* 0x000fe20000400000 */
[----:B------:R-:W-:Y:S01]  /*0570*/  FSETP.GT.AND P4, PT, R20, 8.50705917302346158658e+37, PT ;  /* 0x7e8000001400780b */ /* 0x000fe20003f84000 */
[----:B------:R-:W-:Y:S01]  /*0580*/  FMUL R2, R2, 1.4426950216293334961 ;  /* 0x3fb8aa3b02027820 */ /* 0x000fe20000400000 */
[----:B0-----:R0:W-:Y:S01]  /*0590*/  MUFU.RCP R17, R22 ;  /* 0x0000001600117308 */ /* 0x0011e20000001000 */
[----:B------:R-:W-:Y:S01]  /*05a0*/  FSETP.GEU.AND P1, PT, R5, -126, PT ;  /* 0xc2fc00000500780b */ /* 0x000fe20003f2e000 */
[----:B------:R-:W-:Y:S01]  /*05b0*/  @!P3 FMUL R23, R23, 16777216 ;  /* 0x4b8000001717b820 */ /* 0x000fe20000400000 */
[----:B------:R-:W-:Y:S01]  /*05c0*/  @!P6 FMUL R21, R21, 0.5 ;  /* 0x3f0000001515e820 */ /* 0x000fe20000400000 */
[----:B------:R-:W-:Y:S01]  /*05d0*/  @!P5 FMUL R19, R19, 0.5 ;  /* 0x3f0000001313d820 */ /* 0x000fe20000400000 */
[----:B------:R-:W-:Y:S01]  /*05e0*/  FADD R6, RZ, -R6 ;  /* 0x80000006ff067221 */ /* 0x000fe20000000000 */
[----:B0-----:R-:W-:Y:S01]  /*05f0*/  FADD R22, RZ, -R3 ;  /* 0x80000003ff167221 */ /* 0x001fe20000000000 */
[----:B------:R-:W-:-:S02]  /*0600*/  FSEL R3, R9, 1, P2 ;  /* 0x3f80000009037808 */ /* 0x000fc40001000000 */
[----:B------:R-:W-:Y:S01]  /*0610*/  FSETP.GEU.AND P2, PT, R2, -126, PT ;  /* 0xc2fc00000200780b */ /* 0x000fe20003f4e000 */
[----:B------:R0:W-:Y:S01]  /*0620*/  MUFU.RCP R4, R23 ;  /* 0x0000001700047308 */ /* 0x0001e20000001000 */
[----:B------:R-:W-:Y:S01]  /*0630*/  FMUL R22, R22, 1.4426950216293334961 ;  /* 0x3fb8aa3b16167820 */ /* 0x000fe20000400000 */
[----:B------:R-:W-:-:S06]  /*0640*/  @P4 FMUL R20, R20, 0.25 ;  /* 0x3e80000014144820 */ /* 0x000fcc0000400000 */
[----:B------:R-:W1:Y:S01]  /*0650*/  MUFU.EX2 R21, R21 ;  /* 0x0000001500157308 */ /* 0x000e620000000800 */
[----:B0-----:R-:W-:Y:S01]  /*0660*/  FMUL R23, R6, 1.4426950216293334961 ;  /* 0x3fb8aa3b06177820 */ /* 0x001fe20000400000 */
[----:B------:R-:W-:Y:S01]  /*0670*/  FADD R6, RZ, -R7 ;  /* 0x80000007ff067221 */ /* 0x000fe20000000000 */
[----:B------:R-:W-:-:S05]  /*0680*/  FSEL R7, R9, 1, P4 ;  /* 0x3f80000009077808 */ /* 0x000fca0002000000 */
[----:B------:R-:W0:Y:S01]  /*0690*/  MUFU.EX2 R19, R19 ;  /* 0x0000001300137308 */ /* 0x000e220000000800 */
[----:B------:R-:W-:Y:S01]  /*06a0*/  FSETP.GEU.AND P4, PT, R23, -126, PT ;  /* 0xc2fc00001700780b */ /* 0x000fe20003f8e000 */
[----:B------:R-:W-:Y:S01]  /*06b0*/  @!P1 FMUL R5, R5, 0.5 ;  /* 0x3f00000005059820 */ /* 0x000fe20000400000 */
[----:B------:R-:W-:Y:S01]  /*06c0*/  @!P3 FMUL R3, R3, 16777216 ;  /* 0x4b8000000303b820 */ /* 0x000fe20000400000 */
[----:B------:R-:W-:Y:S01]  /*06d0*/  FSETP.GEU.AND P3, PT, R22, -126, PT ;  /* 0xc2fc00001600780b */ /* 0x000fe20003f6e000 */
[----:B------:R-:W-:Y:S01]  /*06e0*/  @!P2 FMUL R2, R2, 0.5 ;  /* 0x3f0000000202a820 */ /* 0x000fe20000400000 */
[----:B------:R-:W-:Y:S02]  /*06f0*/  FMUL R26, R6, 1.4426950216293334961 ;  /* 0x3fb8aa3b061a7820 */ /* 0x000fe40000400000 */
[----:B------:R-:W2:Y:S01]  /*0700*/  MUFU.EX2 R5, R5 ;  /* 0x0000000500057308 */ /* 0x000ea20000000800 */
[----:B-1----:R-:W-:Y:S01]  /*0710*/  @!P6 FMUL R21, R21, R21 ;  /* 0x000000151515e220 */ /* 0x002fe20000400000 */
[----:B------:R-:W-:-:S06]  /*0720*/  FSETP.GT.AND P6, PT, |R12|, 8.50705917302346158658e+37, PT ;  /* 0x7e8000000c00780b */ /* 0x000fcc0003fc4200 */
[----:B------:R-:W1:Y:S01]  /*0730*/  MUFU.EX2 R6, R2 ;  /* 0x0000000200067308 */ /* 0x000e620000000800 */
[----:B0-----:R-:W-:Y:S01]  /*0740*/  @!P5 FMUL R19, R19, R19 ;  /* 0x000000131313d220 */ /* 0x001fe20000400000 */
[----:B------:R-:W-:Y:S01]  /*0750*/  FSETP.GEU.AND P5, PT, R26, -126, PT ;  /* 0xc2fc00001a00780b */ /* 0x000fe20003fae000 */
[----:B------:R-:W-:Y:S01]  /*0760*/  @!P4 FMUL R23, R23, 0.5 ;  /* 0x3f0000001717c820 */ /* 0x000fe20000400000 */
[----:B------:R-:W-:-:S04]  /*0770*/  @!P3 FMUL R22, R22, 0.5 ;  /* 0x3f0000001616b820 */ /* 0x000fc80000400000 */
[----:B------:R0:W3:Y:S01]  /*0780*/  MUFU.EX2 R27, R23 ;  /* 0x00000017001b7308 */ /* 0x0000e20000000800 */
[----:B------:R-:W-:Y:S01]  /*0790*/  FADD R21, R21, 1 ;  /* 0x3f80000015157421 */ /* 0x000fe20000000000 */
[----:B--2---:R-:W-:Y:S01]  /*07a0*/  @!P1 FMUL R5, R5, R5 ;  /* 0x0000000505059220 */ /* 0x004fe20000400000 */
[----:B------:R-:W-:-:S05]  /*07b0*/  FSETP.GEU.AND P1, PT, |R12|, 1.175494350822287508e-38, PT ;  /* 0x008000000c00780b */ /* 0x000fca0003f2e200 */
[----:B------:R-:W-:Y:S01]  /*07c0*/  MUFU.RCP R16, R24 ;  /* 0x0000001800107308 */ /* 0x000fe20000001000 */
[----:B-1----:R-:W-:Y:S01]  /*07d0*/  @!P2 FMUL R6, R6, R6 ;  /* 0x000000060606a220 */ /* 0x002fe20000400000 */
[----:B------:R-:W-:Y:S01]  /*07e0*/  @P6 FMUL R12, R12, 0.25 ;  /* 0x3e8000000c0c6820 */ /* 0x000fe20000400000 */
[----:B------:R-:W-:-:S05]  /*07f0*/  FSEL R2, R9, 1, P6 ;  /* 0x3f80000009027808 */ /* 0x000fca0003000000 */
[----:B------:R1:W2:Y:S01]  /*0800*/  MUFU.EX2 R24, R22 ;  /* 0x0000001600187308 */ /* 0x0002a20000000800 */
[----:B------:R-:W-:Y:S01]  /*0810*/  @!P5 FMUL R26, R26, 0.5 ;  /* 0x3f0000001a1ad820 */ /* 0x000fe20000400000 */
[----:B------:R-:W-:Y:S01]  /*0820*/  FSETP.GT.AND P6, PT, R21, 8.50705917302346158658e+37, PT ;  /* 0x7e8000001500780b */ /* 0x000fe20003fc4000 */
[----:B------:R-:W-:Y:S01]  /*0830*/  FADD R25, R6, 1 ;  /* 0x3f80000006197421 */ /* 0x000fe20000000000 */
[----:B0-----:R-:W-:Y:S01]  /*0840*/  FADD R23, R5, 1 ;  /* 0x3f80000005177421 */ /* 0x001fe20000000000 */
[----:B-1----:R-:W-:-:S03]  /*0850*/  FADD R22, R19, 1 ;  /* 0x3f80000013167421 */ /* 0x002fc60000000000 */
[----:B------:R0:W1:Y:S01]  /*0860*/  MUFU.EX2 R28, R26 ;  /* 0x0000001a001c7308 */ /* 0x0000620000000800 */
[----:B---3--:R-:W-:Y:S01]  /*0870*/  @!P4 FMUL R27, R27, R27 ;  /* 0x0000001b1b1bc220 */ /* 0x008fe20000400000 */
[----:B------:R-:W-:Y:S02]  /*0880*/  FSETP.GT.AND P4, PT, R25, 8.50705917302346158658e+37, PT ;  /* 0x7e8000001900780b */ /* 0x000fe40003f84000 */
[----:B------:R-:W-:Y:S01]  /*0890*/  FSETP.GT.AND P2, PT, R22, 8.50705917302346158658e+37, PT ;  /* 0x7e8000001600780b */ /* 0x000fe20003f44000 */
[----:B--2---:R-:W-:Y:S01]  /*08a0*/  @!P3 FMUL R24, R24, R24 ;  /* 0x000000181818b220 */ /* 0x004fe20000400000 */
[----:B------:R-:W-:Y:S01]  /*08b0*/  FSETP.GT.AND P3, PT, R23, 8.50705917302346158658e+37, PT ;  /* 0x7e8000001700780b */ /* 0x000fe20003f64000 */
[----:B------:R-:W-:Y:S01]  /*08c0*/  @P6 FMUL R21, R21, 0.25 ;  /* 0x3e80000015156820 */ /* 0x000fe20000400000 */
[----:B------:R-:W-:Y:S02]  /*08d0*/  FSEL R6, R9, 1, P6 ;  /* 0x3f80000009067808 */ /* 0x000fe40003000000 */
[----:B------:R-:W-:Y:S01]  /*08e0*/  FSETP.GT.AND P6, PT, |R11|, 8.50705917302346158658e+37, PT ;  /* 0x7e8000000b00780b */ /* 0x000fe20003fc4200 */
[----:B------:R2:W3:Y:S01]  /*08f0*/  MUFU.RCP R19, R21 ;  /* 0x0000001500137308 */ /* 0x0004e20000001000 */
[----:B------:R-:W-:Y:S01]  /*0900*/  FADD R27, R27, 1 ;  /* 0x3f8000001b1b7421 */ /* 0x000fe20000000000 */
[----:B0-----:R-:W-:Y:S01]  /*0910*/  FADD R26, R24, 1 ;  /* 0x3f800000181a7421 */ /* 0x001fe20000000000 */
[----:B-1----:R-:W-:Y:S01]  /*0920*/  @!P5 FMUL R28, R28, R28 ;  /* 0x0000001c1c1cd220 */ /* 0x002fe20000400000 */
[----:B------:R-:W-:-:S02]  /*0930*/  @P4 FMUL R25, R25, 0.25 ;  /* 0x3e80000019194820 */ /* 0x000fc40000400000 */
[----:B------:R-:W-:Y:S01]  /*0940*/  @P2 FMUL R22, R22, 0.25 ;  /* 0x3e80000016162820 */ /* 0x000fe20000400000 */
[----:B------:R-:W-:Y:S01]  /*0950*/  FSEL R24, R9, 1, P3 ;  /* 0x3f80000009187808 */ /* 0x000fe20001800000 */
[----:B------:R-:W-:Y:S01]  /*0960*/  FADD R28, R28, 1 ;  /* 0x3f8000001c1c7421 */ /* 0x000fe20000000000 */
[----:B------:R-:W-:Y:S01]  /*0970*/  @P3 FMUL R23, R23, 0.25 ;  /* 0x3e80000017173820 */ /* 0x000fe20000400000 */
[----:B--2---:R-:W-:Y:S01]  /*0980*/  FSEL R21, R9, 1, P2 ;  /* 0x3f80000009157808 */ /* 0x004fe20001000000 */
[----:B------:R-:W-:Y:S01]  /*0990*/  MUFU.RCP R20, R20 ;  /* 0x0000001400147308 */ /* 0x000fe20000001000 */
[----:B------:R-:W-:Y:S02]  /*09a0*/  FSETP.GT.AND P3, PT, R27, 8.50705917302346158658e+37, PT ;  /* 0x7e8000001b00780b */ /* 0x000fe40003f64000 */
[----:B------:R-:W-:Y:S02]  /*09b0*/  FSETP.GT.AND P2, PT, R26, 8.50705917302346158658e+37, PT ;  /* 0x7e8000001a00780b */ /* 0x000fe40003f44000 */
[C---:B------:R-:W-:Y:S01]  /*09c0*/  FSETP.GEU.AND P5, PT, |R11|.reuse, 1.175494350822287508e-38, PT ;  /* 0x008000000b00780b */ /* 0x040fe20003fae200 */
[----:B------:R-:W-:-:S02]  /*09d0*/  @P6 FMUL R11, R11, 0.25 ;  /* 0x3e8000000b0b6820 */ /* 0x000fc40000400000 */
[----:B------:R-:W0:Y:S01]  /*09e0*/  MUFU.RCP R22, R22 ;  /* 0x0000001600167308 */ /* 0x000e220000001000 */
[----:B------:R-:W-:Y:S02]  /*09f0*/  FSEL R5, R9, 1, P6 ;  /* 0x3f80000009057808 */ /* 0x000fe40003000000 */
[----:B------:R-:W-:-:S05]  /*0a00*/  FSETP.GT.AND P6, PT, R28, 8.50705917302346158658e+37, PT ;  /* 0x7e8000001c00780b */ /* 0x000fca0003fc4000 */
[----:B------:R-:W1:Y:S01]  /*0a10*/  MUFU.RCP R25, R25 ;  /* 0x0000001900197308 */ /* 0x000e620000001000 */
[----:B---3--:R-:W-:Y:S01]  /*0a20*/  FMUL R19, R19, R6 ;  /* 0x0000000613137220 */ /* 0x008fe20000400000 */
[----:B------:R-:W-:Y:S01]  /*0a30*/  FSEL R6, R9, 1, P4 ;  /* 0x3f80000009067808 */ /* 0x000fe20002000000 */
[----:B------:R-:W-:Y:S01]  /*0a40*/  @P3 FMUL R27, R27, 0.25 ;  /* 0x3e8000001b1b3820 */ /* 0x000fe20000400000 */
[C---:B------:R-:W-:Y:S01]  /*0a50*/  FSEL R30, R9.reuse, 1, P3 ;  /* 0x3f800000091e7808 */ /* 0x040fe20001800000 */
[----:B------:R-:W-:Y:S01]  /*0a60*/  @P2 FMUL R26, R26, 0.25 ;  /* 0x3e8000001a1a2820 */ /* 0x000fe20000400000 */
[----:B------:R-:W-:Y:S01]  /*0a70*/  FSETP.GT.AND P4, PT, |R10|, 8.50705917302346158658e+37, PT ;  /* 0x7e8000000a00780b */ /* 0x000fe20003f84200 */
[----:B0-----:R-:W-:Y:S01]  /*0a80*/  FMUL R21, R22, R21 ;  /* 0x0000001516157220 */ /* 0x001fe20000400000 */
[----:B------:R-:W-:Y:S01]  /*0a90*/  FSETP.GT.AND P3, PT, |R8|, 8.50705917302346158658e+37, PT ;  /* 0x7e8000000800780b */ /* 0x000fe20003f64200 */
[----:B------:R-:W-:Y:S01]  /*0aa0*/  @P6 FMUL R28, R28, 0.25 ;  /* 0x3e8000001c1c6820 */ /* 0x000fe20000400000 */
[----:B------:R-:W-:Y:S01]  /*0ab0*/  FMUL R20, R20, R7 ;  /* 0x0000000714147220 */ /* 0x000fe20000400000 */
[----:B------:R-:W-:Y:S01]  /*0ac0*/  FSEL R7, R9, 1, P2 ;  /* 0x3f80000009077808 */ /* 0x000fe20001000000 */
[----:B------:R-:W0:Y:S01]  /*0ad0*/  MUFU.RCP R23, R23 ;  /* 0x0000001700177308 */ /* 0x000e220000001000 */
[----:B------:R-:W-:Y:S01]  /*0ae0*/  FSETP.GEU.AND P2, PT, |R10|, 1.175494350822287508e-38, PT ;  /* 0x008000000a00780b */ /* 0x000fe20003f4e200 */
[----:B-1----:R-:W-:Y:S01]  /*0af0*/  FMUL R22, R25, R6 ;  /* 0x0000000619167220 */ /* 0x002fe20000400000 */
[----:B------:R-:W-:-:S02]  /*0b00*/  FSEL R6, R9, 1, P6 ;  /* 0x3f80000009067808 */ /* 0x000fc40003000000 */
[----:B------:R-:W-:-:S03]  /*0b10*/  FSETP.GEU.AND P6, PT, |R8|, 1.175494350822287508e-38, PT ;  /* 0x008000000800780b */ /* 0x000fc60003fce200 */
[----:B------:R-:W1:Y:S01]  /*0b20*/  MUFU.RCP R26, R26 ;  /* 0x0000001a001a7308 */ /* 0x000e620000001000 */
[----:B------:R-:W-:-:S07]  /*0b30*/  @P4 FMUL R10, R10, 0.25 ;  /* 0x3e8000000a0a4820 */ /* 0x000fce0000400000 */
[----:B------:R-:W2:Y:S01]  /*0b40*/  MUFU.RCP R31, R28 ;  /* 0x0000001c001f7308 */ /* 0x000ea20000001000 */
[----:B------:R-:W-:-:S07]  /*0b50*/  @P3 FMUL R8, R8, 0.25 ;  /* 0x3e80000008083820 */ /* 0x000fce0000400000 */
[----:B------:R-:W3:Y:S01]  /*0b60*/  MUFU.RCP R13, R13 ;  /* 0x0000000d000d7308 */ /* 0x000ee20000001000 */
[----:B------:R-:W-:Y:S01]  /*0b70*/  @!P1 FMUL R12, R12, 16777216 ;  /* 0x4b8000000c0c9820 */ /* 0x000fe20000400000 */
[----:B------:R-:W-:Y:S01]  /*0b80*/  @!P5 FMUL R11, R11, 16777216 ;  /* 0x4b8000000b0bd820 */ /* 0x000fe20000400000 */
[----:B------:R-:W-:Y:S01]  /*0b90*/  @!P2 FMUL R10, R10, 16777216 ;  /* 0x4b8000000a0aa820 */ /* 0x000fe20000400000 */
[----:B------:R-:W-:Y:S01]  /*0ba0*/  @!P6 FMUL R8, R8, 16777216 ;  /* 0x4b8000000808e820 */ /* 0x000fe20000400000 */
[----:B0-----:R-:W-:Y:S01]  /*0bb0*/  FMUL R24, R23, R24 ;  /* 0x0000001817187220 */ /* 0x001fe20000400000 */
[----:B------:R-:W-:Y:S02]  /*0bc0*/  FMUL R18, R17, R18 ;  /* 0x0000001211127220 */ /* 0x000fe40000400000 */
[----:B------:R-:W-:Y:S01]  /*0bd0*/  MUFU.RCP R29, R27 ;  /* 0x0000001b001d7308 */ /* 0x000fe20000001000 */
[----:B-1----:R-:W-:Y:S01]  /*0be0*/  FMUL R23, R26, R7 ;  /* 0x000000071a177220 */ /* 0x002fe20000400000 */
[----:B--2---:R-:W-:-:S02]  /*0bf0*/  FMUL R31, R31, R6 ;  /* 0x000000061f1f7220 */ /* 0x004fc40000400000 */
[----:B------:R-:W0:Y:S04]  /*0c00*/  LDC.64 R6, c[0x0][0x220] ;  /* 0x00008800ff067b82 */ /* 0x000e280000000a00 */
[----:B------:R-:W1:Y:S01]  /*0c10*/  MUFU.RCP R27, R12 ;  /* 0x0000000c001b7308 */ /* 0x000e620000001000 */
[----:B---3--:R-:W-:Y:S01]  /*0c20*/  FMUL R14, R13, R14 ;  /* 0x0000000e0d0e7220 */ /* 0x008fe20000400000 */
[----:B------:R-:W-:-:S06]  /*0c30*/  FMUL R13, R21, R18 ;  /* 0x00000012150d7220 */ /* 0x000fcc0000400000 */
[----:B------:R2:W3:Y:S01]  /*0c40*/  MUFU.RCP R28, R11 ;  /* 0x0000000b001c7308 */ /* 0x0004e20000001000 */
[----:B------:R-:W-:Y:S01]  /*0c50*/  FMUL R15, R16, R15 ;  /* 0x0000000f100f7220 */ /* 0x000fe20000400000 */
[----:B------:R-:W-:-:S06]  /*0c60*/  FMUL R3, R4, R3 ;  /* 0x0000000304037220 */ /* 0x000fcc0000400000 */
[----:B------:R-:W4:Y:S01]  /*0c70*/  MUFU.RCP R10, R10 ;  /* 0x0000000a000a7308 */ /* 0x000f220000001000 */
[----:B--2---:R-:W-:Y:S01]  /*0c80*/  FSEL R11, R9, 1, P4 ;  /* 0x3f800000090b7808 */ /* 0x004fe20002000000 */
[----:B------:R-:W-:-:S06]  /*0c90*/  FFMA R15, R20, R15, R13 ;  /* 0x0000000f140f7223 */ /* 0x000fcc000000000d */
[----:B------:R-:W2:Y:S01]  /*0ca0*/  MUFU.RCP R8, R8 ;  /* 0x0000000800087308 */ /* 0x000ea20000001000 */
[----:B------:R-:W-:Y:S01]  /*0cb0*/  FSEL R9, R9, 1, P3 ;  /* 0x3f80000009097808 */ /* 0x000fe20001800000 */
[----:B------:R-:W5:Y:S01]  /*0cc0*/  LDC.64 R12, c[0x0][0x228] ;  /* 0x00008a00ff0c7b82 */ /* 0x000f620000000a00 */
[----:B------:R-:W-:Y:S01]  /*0cd0*/  FMUL R4, R24, R3 ;  /* 0x0000000318047220 */ /* 0x000fe20000400000 */
[----:B------:R-:W-:Y:S01]  /*0ce0*/  @!P1 FMUL R2, R2, 16777216 ;  /* 0x4b80000002029820 */ /* 0x000fe20000400000 */
[----:B------:R-:W-:Y:S01]  /*0cf0*/  @!P5 FMUL R5, R5, 16777216 ;  /* 0x4b8000000505d820 */ /* 0x000fe20000400000 */
[----:B------:R-:W-:Y:S01]  /*0d00*/  @!P2 FMUL R11, R11, 16777216 ;  /* 0x4b8000000b0ba820 */ /* 0x000fe20000400000 */
[----:B------:R-:W-:Y:S01]  /*0d10*/  FFMA R4, R19, R14, R4 ;  /* 0x0000000e13047223 */ /* 0x000fe20000000004 */
[----:B-1----:R-:W-:Y:S01]  /*0d20*/  FMUL R27, R27, R2 ;  /* 0x000000021b1b7220 */ /* 0x002fe20000400000 */
[----:B---3--:R-:W-:Y:S01]  /*0d30*/  FMUL R28, R28, R5 ;  /* 0x000000051c1c7220 */ /* 0x008fe20000400000 */
[----:B------:R-:W-:Y:S01]  /*0d40*/  @!P6 FMUL R9, R9, 16777216 ;  /* 0x4b8000000909e820 */ /* 0x000fe20000400000 */
[----:B------:R-:W-:Y:S01]  /*0d50*/  FMUL R30, R29, R30 ;  /* 0x0000001e1d1e7220 */ /* 0x000fe20000400000 */
[----:B------:R-:W-:Y:S01]  /*0d60*/  FFMA R15, R22, R27, R15 ;  /* 0x0000001b160f7223 */ /* 0x000fe2000000000f */
[----:B------:R-:W-:Y:S01]  /*0d70*/  FFMA R4, R23, R28, R4 ;  /* 0x0000001c17047223 */ /* 0x000fe20000000004 */
[----:B----4-:R-:W-:Y:S01]  /*0d80*/  FMUL R10, R10, R11 ;  /* 0x0000000b0a0a7220 */ /* 0x010fe20000400000 */
[----:B--2---:R-:W-:-:S03]  /*0d90*/  FMUL R8, R8, R9 ;  /* 0x0000000908087220 */ /* 0x004fc60000400000 */
[----:B------:R-:W-:Y:S01]  /*0da0*/  FFMA R10, R30, R10, R15 ;  /* 0x0000000a1e0a7223 */ /* 0x000fe2000000000f */
[----:B------:R-:W-:Y:S01]  /*0db0*/  FFMA R4, R31, R8, R4 ;  /* 0x000000081f047223 */ /* 0x000fe20000000004 */
[----:B------:R-:W-:Y:S01]  /*0dc0*/  FADD R21, R20, R21 ;  /* 0x0000001514157221 */ /* 0x000fe20000000000 */
[----:B------:R-:W-:Y:S01]  /*0dd0*/  FADD R24, R19, R24 ;  /* 0x0000001813187221 */ /* 0x000fe20000000000 */
[----:B0-----:R-:W-:-:S04]  /*0de0*/  IMAD.WIDE R6, R0, 0x4, R6 ;  /* 0x0000000400067825 */ /* 0x001fc800078e0206 */
[----:B------:R-:W-:Y:S01]  /*0df0*/  FADD R10, R10, 9.9999999747524270788e-07 ;  /* 0x358637bd0a0a7421 */ /* 0x000fe20000000000 */
[----:B------:R-:W-:Y:S01]  /*0e00*/  FADD R11, R4, 9.9999999747524270788e-07 ;  /* 0x358637bd040b7421 */ /* 0x000fe20000000000 */
[----:B------:R-:W-:Y:S01]  /*0e10*/  FADD R21, R22, R21 ;  /* 0x0000001516157221 */ /* 0x000fe20000000000 */
[----:B------:R-:W-:-:S03]  /*0e20*/  FADD R24, R23, R24 ;  /* 0x0000001817187221 */ /* 0x000fc60000000000 */
[----:B------:R0:W-:Y:S01]  /*0e30*/  @!P0 STG.E.64 desc[UR4][R6.64], R10 ;  /* 0x0000000a06008986 */ /* 0x0001e2000c101b04 */
[----:B------:R-:W-:Y:S01]  /*0e40*/  FADD R21, R30, R21 ;  /* 0x000000151e157221 */ /* 0x000fe20000000000 */
[----:B------:R-:W-:Y:S01]  /*0e50*/  FADD R24, R31, R24 ;  /* 0x000000181f187221 */ /* 0x000fe20000000000 */
[----:B-----5:R-:W-:Y:S01]  /*0e60*/  IMAD.WIDE R12, R0, 0x4, R12 ;  /* 0x00000004000c7825 */ /* 0x020fe200078e020c */
[----:B0-----:R-:W-:Y:S06]  /*0e70*/  @P0 EXIT ;  /* 0x000000000000094d */ /* 0x001fec0003800000 */
[----:B------:R-:W-:Y:S01]  /*0e80*/  FADD R2, R21, 9.9999999747524270788e-07 ;  /* 0x358637bd15027421 */ /* 0x000fe20000000000 */
[----:B------:R-:W-:-:S05]  /*0e90*/  FADD R3, R24, 9.9999999747524270788e-07 ;  /* 0x358637bd18037421 */ /* 0x000fca0000000000 */
[----:B------:R-:W-:Y:S01]  /*0ea0*/  STG.E.64 desc[UR4][R12.64], R2 ;  /* 0x000000020c007986 */ /* 0x000fe2000c101b04 */
[----:B------:R-:W-:Y:S05]  /*0eb0*/  EXIT ;  /* 0x000000000000794d */ /* 0x000fea0003800000 */
.L_x_0:
[----:B------:R-:W-:-:S00]  /*0ec0*/  BRA `(.L_x_0) ;  /* 0xfffffffc00fc7947 */ /* 0x000fc0000383ffff */
[----:B------:R-:W-:-:S00]  /*0ed0*/  NOP ;  /* 0x0000000000007918 */ /* 0x000fc00000000000 */
        /* <DEDUP_REMOVED lines=10> */
.L_x_1:


//--------------------- .nv.constant0.triton_poi_fused_add_mul_sigmoid_sum_2 --------------------------
	.section	.nv.constant0.triton_poi_fused_add_mul_sigmoid_sum_2,"a",@progbits
	.sectionflags	@""
	.align	4
.nv.constant0.triton_poi_fused_add_mul_sigmoid_sum_2:
	.zero		564
